	.headerflags	@"EF_CUDA_TEXMODE_UNIFIED EF_CUDA_64BIT_ADDRESS EF_CUDA_ACCELERATORS EF_CUDA_SM90 EF_CUDA_VIRTUAL_SM(EF_CUDA_SM90)"
	.elftype	@"ET_EXEC"


//--------------------- .nv.info                  --------------------------
	.section	.nv.info,"",@"SHT_CUDA_INFO"
	.align	4


	//----- nvinfo : EIATTR_REGCOUNT
	.align		4
        /*0000*/ 	.byte	0x04, 0x2f
        /*0002*/ 	.short	(.L_1 - .L_0)
	.align		4
.L_0:
        /*0004*/ 	.word	index@(triton_poi_fused_convolution_leaky_relu_34)
        /*0008*/ 	.word	0x00000010


	//----- nvinfo : EIATTR_MIN_STACK_SIZE
	.align		4
.L_1:
        /*000c*/ 	.byte	0x04, 0x12
        /*000e*/ 	.short	(.L_3 - .L_2)
	.align		4
.L_2:
        /*0010*/ 	.word	index@(triton_poi_fused_convolution_leaky_relu_34)
        /*0014*/ 	.word	0x00000000


	//----- nvinfo : EIATTR_FRAME_SIZE
	.align		4
.L_3:
        /*0018*/ 	.byte	0x04, 0x11
        /*001a*/ 	.short	(.L_5 - .L_4)
	.align		4
.L_4:
        /*001c*/ 	.word	index@(triton_poi_fused_convolution_leaky_relu_34)
        /*0020*/ 	.word	0x00000000


	//----- nvinfo : EIATTR_MIN_STACK_SIZE
	.align		4
.L_5:
        /*0024*/ 	.byte	0x04, 0x12
        /*0026*/ 	.short	(.L_7 - .L_6)
	.align		4
.L_6:
        /*0028*/ 	.word	index@(triton_poi_fused_convolution_leaky_relu_34)
        /*002c*/ 	.word	0x00000000
.L_7:


//--------------------- .nv.info.triton_poi_fused_convolution_leaky_relu_34 --------------------------
	.section	.nv.info.triton_poi_fused_convolution_leaky_relu_34,"",@"SHT_CUDA_INFO"
	.sectionflags	@""
	.align	4


	//----- nvinfo : EIATTR_CUDA_API_VERSION
	.align		4
        /*0000*/ 	.byte	0x04, 0x37
        /*0002*/ 	.short	(.L_9 - .L_8)
.L_8:
        /*0004*/ 	.word	0x0000007c


	//----- nvinfo : EIATTR_KPARAM_INFO
	.align		4
.L_9:
        /*0008*/ 	.byte	0x04, 0x17
        /*000a*/ 	.short	(.L_11 - .L_10)
.L_10:
        /*000c*/ 	.word	0x00000000
        /*0010*/ 	.short	0x0003
        /*0012*/ 	.short	0x0018
        /*0014*/ 	.byte	0x00, 0xf0, 0x11, 0x00


	//----- nvinfo : EIATTR_KPARAM_INFO
	.align		4
.L_11:
        /*0018*/ 	.byte	0x04, 0x17
        /*001a*/ 	.short	(.L_13 - .L_12)
.L_12:
        /*001c*/ 	.word	0x00000000
        /*0020*/ 	.short	0x0002
        /*0022*/ 	.short	0x0010
        /*0024*/ 	.byte	0x00, 0xf4, 0x21, 0x00


	//----- nvinfo : EIATTR_KPARAM_INFO
	.align		4
.L_13:
        /*0028*/ 	.byte	0x04, 0x17
        /*002a*/ 	.short	(.L_15 - .L_14)
.L_14:
        /*002c*/ 	.word	0x00000000
        /*0030*/ 	.short	0x0001
        /*0032*/ 	.short	0x0008
        /*0034*/ 	.byte	0x00, 0xf4, 0x21, 0x00


	//----- nvinfo : EIATTR_KPARAM_INFO
	.align		4
.L_15:
        /*0038*/ 	.byte	0x04, 0x17
        /*003a*/ 	.short	(.L_17 - .L_16)
.L_16:
        /*003c*/ 	.word	0x00000000
        /*0040*/ 	.short	0x0000
        /*0042*/ 	.short	0x0000
        /*0044*/ 	.byte	0x00, 0xf4, 0x21, 0x00


	//----- nvinfo : EIATTR_SPARSE_MMA_MASK
	.align		4
.L_17:
        /*0048*/ 	.byte	0x03, 0x50
        /*004a*/ 	.short	0x0000


	//----- nvinfo : EIATTR_MAXREG_COUNT
	.align		4
        /*004c*/ 	.byte	0x03, 0x1b
        /*004e*/ 	.short	0x00ff


	//----- nvinfo : EIATTR_EXIT_INSTR_OFFSETS
	.align		4
        /*0050*/ 	.byte	0x04, 0x1c
        /*0052*/ 	.short	(.L_19 - .L_18)


	//   ....[0]....
.L_18:
        /*0054*/ 	.word	0x000002f0


	//----- nvinfo : EIATTR_REQNTID
	.align		4
.L_19:
        /*0058*/ 	.byte	0x04, 0x10
        /*005a*/ 	.short	(.L_21 - .L_20)
.L_20:
        /*005c*/ 	.word	0x00000080
        /*0060*/ 	.word	0x00000001
        /*0064*/ 	.word	0x00000001


	//----- nvinfo : EIATTR_CBANK_PARAM_SIZE
	.align		4
.L_21:
        /*0068*/ 	.byte	0x03, 0x19
        /*006a*/ 	.short	0x001c


	//----- nvinfo : EIATTR_PARAM_CBANK
	.align		4
        /*006c*/ 	.byte	0x04, 0x0a
        /*006e*/ 	.short	(.L_23 - .L_22)
	.align		4
.L_22:
        /*0070*/ 	.word	index@(.nv.constant0.triton_poi_fused_convolution_leaky_relu_34)
        /*0074*/ 	.short	0x0210
        /*0076*/ 	.short	0x001c


	//----- nvinfo : EIATTR_SW_WAR
	.align		4
.L_23:
        /*0078*/ 	.byte	0x04, 0x36
        /*007a*/ 	.short	(.L_25 - .L_24)
.L_24:
        /*007c*/ 	.word	0x00000008
.L_25:


//--------------------- .nv.callgraph             --------------------------
	.section	.nv.callgraph,"",@"SHT_CUDA_CALLGRAPH"
	.align	4
	.sectionentsize	8
	.align		4
        /*0000*/ 	.word	0x00000000
	.align		4
        /*0004*/ 	.word	0xffffffff
	.align		4
        /*0008*/ 	.word	0x00000000
	.align		4
        /*000c*/ 	.word	0xfffffffe
	.align		4
        /*0010*/ 	.word	0x00000000
	.align		4
        /*0014*/ 	.word	0xfffffffd
	.align		4
        /*0018*/ 	.word	0x00000000
	.align		4
        /*001c*/ 	.word	0xfffffffc


//--------------------- .text.triton_poi_fused_convolution_leaky_relu_34 --------------------------
	.section	.text.triton_poi_fused_convolution_leaky_relu_34,"ax",@progbits
	.align	128
        .global         triton_poi_fused_convolution_leaky_relu_34
        .type           triton_poi_fused_convolution_leaky_relu_34,@function
        .size           triton_poi_fused_convolution_leaky_relu_34,(.L_x_1 - triton_poi_fused_convolution_leaky_relu_34)
        .other          triton_poi_fused_convolution_leaky_relu_34,@"STO_CUDA_ENTRY STV_DEFAULT"
triton_poi_fused_convolution_leaky_relu_34:
.text.triton_poi_fused_convolution_leaky_relu_34:
[----:B------:R-:W-:Y:S01]  /*0000*/  LDC R1, c[0x0][0x28] ;  /* 0x00000a00ff017b82 */ /* 0x000fe20000000800 */
[----:B------:R-:W1:Y:S07]  /*0010*/  S2R R0, SR_TID.X ;  /* 0x0000000000007919 */ /* 0x000e6e0000002100 */
[----:B------:R-:W2:Y:S01]  /*0020*/  LDC.64 R12, c[0x0][0x218] ;  /* 0x00008600ff0c7b82 */ /* 0x000ea20000000a00 */
[----:B------:R-:W-:Y:S01]  /*0030*/  ULDC.64 UR4, c[0x0][0x208] ;  /* 0x0000820000047ab9 */ /* 0x000fe20000000a00 */
[----:B------:R-:W-:Y:S01]  /*0040*/  ULDC.64 UR6, c[0x0][0x220] ;  /* 0x0000880000067ab9 */ /* 0x000fe20000000a00 */
[----:B------:R-:W3:Y:S05]  /*0050*/  S2R R7, SR_CTAID.X ;  /* 0x0000000000077919 */ /* 0x000eea0000002500 */
[----:B------:R-:W4:Y:S01]  /*0060*/  LDC.64 R2, c[0x0][0x210] ;  /* 0x00008400ff027b82 */ /* 0x000f220000000a00 */
[----:B-1----:R-:W-:Y:S01]  /*0070*/  IMAD.SHL.U32 R0, R0, 0x8, RZ ;  /* 0x0000000800007824 */ /* 0x002fe200078e00ff */
[----:B---3--:R-:W-:-:S04]  /*0080*/  SHF.R.S32.HI R5, RZ, 0x15, R7 ;  /* 0x00000015ff057819 */ /* 0x008fc80000011407 */
[----:B------:R-:W-:Y:S02]  /*0090*/  LOP3.LUT R0, R0, 0x3f8, RZ, 0xc0, !PT ;  /* 0x000003f800007812 */ /* 0x000fe400078ec0ff */
[----:B------:R-:W-:-:S03]  /*00a0*/  SGXT R5, R5, 0x1 ;  /* 0x000000010505781a */ /* 0x000fc60000000200 */
[----:B------:R-:W-:-:S04]  /*00b0*/  IMAD R0, R7, 0x400, R0 ;  /* 0x0000040007007824 */ /* 0x000fc800078e0200 */
[----:B----4-:R-:W-:Y:S01]  /*00c0*/  IMAD.WIDE R2, R0, 0x4, R2 ;  /* 0x0000000400027825 */ /* 0x010fe200078e0202 */
[----:B------:R-:W-:-:S04]  /*00d0*/  LEA.HI R5, R5, R0, RZ, 0xa ;  /* 0x0000000005057211 */ /* 0x000fc800078f50ff */
[----:B------:R-:W-:Y:S01]  /*00e0*/  SHF.R.S32.HI R5, RZ, 0xa, R5 ;  /* 0x0000000aff057819 */ /* 0x000fe20000011405 */
[----:B------:R-:W3:Y:S03]  /*00f0*/  LDG.E.128 R8, desc[UR4][R2.64+0x10] ;  /* 0x0000100402087981 */ /* 0x000ee6000c1e1d00 */
[----:B------:R-:W-:-:S04]  /*0100*/  LEA.HI R4, R5, R5, RZ, 0x6 ;  /* 0x0000000505047211 */ /* 0x000fc800078f30ff */
[----:B------:R-:W-:-:S05]  /*0110*/  LOP3.LUT R4, R4, 0xffffffc0, RZ, 0xc0, !PT ;  /* 0xffffffc004047812 */ /* 0x000fca00078ec0ff */
[----:B------:R-:W-:-:S04]  /*0120*/  IMAD.IADD R5, R5, 0x1, -R4 ;  /* 0x0000000105057824 */ /* 0x000fc800078e0a04 */
[----:B--2---:R-:W-:Y:S02]  /*0130*/  IMAD.WIDE R12, R5, 0x4, R12 ;  /* 0x00000004050c7825 */ /* 0x004fe400078e020c */
[----:B------:R-:W2:Y:S04]  /*0140*/  LDG.E.128 R4, desc[UR4][R2.64] ;  /* 0x0000000402047981 */ /* 0x000ea8000c1e1d00 */
[----:B------:R-:W2:Y:S02]  /*0150*/  LDG.E.EL R12, desc[UR4][R12.64] ;  /* 0x000000040c0c7981 */ /* 0x000ea4000c2e1900 */
[-C--:B--2---:R-:W-:Y:S02]  /*0160*/  FSETP.GT.AND P1, PT, R4, -R12.reuse, PT ;  /* 0x8000000c0400720b */ /* 0x084fe40003f24000 */
[----:B------:R-:W-:-:S02]  /*0170*/  FSETP.GT.AND P0, PT, R5, -R12, PT ;  /* 0x8000000c0500720b */ /* 0x000fc40003f04000 */
[----:B------:R-:W-:Y:S02]  /*0180*/  SEL R4, RZ, 0x1, !P1 ;  /* 0x00000001ff047807 */ /* 0x000fe40004800000 */
[----:B------:R-:W-:Y:S02]  /*0190*/  SEL R5, RZ, 0x1, !P0 ;  /* 0x00000001ff057807 */ /* 0x000fe40004000000 */
[-C--:B------:R-:W-:Y:S02]  /*01a0*/  FSETP.GT.AND P0, PT, R7, -R12.reuse, PT ;  /* 0x8000000c0700720b */ /* 0x080fe40003f04000 */
[-C--:B------:R-:W-:Y:S02]  /*01b0*/  FSETP.GT.AND P1, PT, R6, -R12.reuse, PT ;  /* 0x8000000c0600720b */ /* 0x080fe40003f24000 */
[-C--:B---3--:R-:W-:Y:S02]  /*01c0*/  FSETP.GT.AND P2, PT, R11, -R12.reuse, PT ;  /* 0x8000000c0b00720b */ /* 0x088fe40003f44000 */
[----:B------:R-:W-:-:S02]  /*01d0*/  FSETP.GT.AND P3, PT, R10, -R12, PT ;  /* 0x8000000c0a00720b */ /* 0x000fc40003f64000 */
[-C--:B------:R-:W-:Y:S02]  /*01e0*/  FSETP.GT.AND P4, PT, R9, -R12.reuse, PT ;  /* 0x8000000c0900720b */ /* 0x080fe40003f84000 */
[----:B------:R-:W-:Y:S02]  /*01f0*/  FSETP.GT.AND P5, PT, R8, -R12, PT ;  /* 0x8000000c0800720b */ /* 0x000fe40003fa4000 */
[----:B------:R-:W-:Y:S02]  /*0200*/  SEL R2, RZ, 0x1, !P1 ;  /* 0x00000001ff027807 */ /* 0x000fe40004800000 */
[----:B------:R-:W-:Y:S02]  /*0210*/  SEL R3, RZ, 0x1, !P0 ;  /* 0x00000001ff037807 */ /* 0x000fe40004000000 */
[----:B------:R-:W-:Y:S02]  /*0220*/  SEL R6, RZ, 0x1, !P5 ;  /* 0x00000001ff067807 */ /* 0x000fe40006800000 */
[----:B------:R-:W-:-:S02]  /*0230*/  SEL R7, RZ, 0x1, !P4 ;  /* 0x00000001ff077807 */ /* 0x000fc40006000000 */
[----:B------:R-:W-:Y:S02]  /*0240*/  SEL R8, RZ, 0x1, !P3 ;  /* 0x00000001ff087807 */ /* 0x000fe40005800000 */
[----:B------:R-:W-:Y:S02]  /*0250*/  SEL R9, RZ, 0x1, !P2 ;  /* 0x00000001ff097807 */ /* 0x000fe40005000000 */
[----:B------:R-:W-:Y:S02]  /*0260*/  PRMT R4, R4, 0x3340, R5 ;  /* 0x0000334004047816 */ /* 0x000fe40000000005 */
[----:B------:R-:W-:Y:S02]  /*0270*/  PRMT R5, R2, 0x3340, R3 ;  /* 0x0000334002057816 */ /* 0x000fe40000000003 */
[----:B------:R-:W-:Y:S02]  /*0280*/  IADD3 R2, P0, R0, UR6, RZ ;  /* 0x0000000600027c10 */ /* 0x000fe4000ff1e0ff */
[----:B------:R-:W-:-:S02]  /*0290*/  PRMT R6, R6, 0x3340, R7 ;  /* 0x0000334006067816 */ /* 0x000fc40000000007 */
[----:B------:R-:W-:Y:S02]  /*02a0*/  PRMT R9, R8, 0x3340, R9 ;  /* 0x0000334008097816 */ /* 0x000fe40000000009 */
[----:B------:R-:W-:Y:S02]  /*02b0*/  PRMT R4, R4, 0x5410, R5 ;  /* 0x0000541004047816 */ /* 0x000fe40000000005 */
[----:B------:R-:W-:Y:S02]  /*02c0*/  LEA.HI.X.SX32 R3, R0, UR7, 0x1, P0 ;  /* 0x0000000700037c11 */ /* 0x000fe400080f0eff */
[----:B------:R-:W-:-:S05]  /*02d0*/  PRMT R5, R6, 0x5410, R9 ;  /* 0x0000541006057816 */ /* 0x000fca0000000009 */
[----:B------:R-:W-:Y:S01]  /*02e0*/  STG.E.64 desc[UR4][R2.64], R4 ;  /* 0x0000000402007986 */ /* 0x000fe2000c101b04 */
[----:B------:R-:W-:Y:S05]  /*02f0*/  EXIT ;  /* 0x000000000000794d */ /* 0x000fea0003800000 */
.L_x_0:
[----:B------:R-:W-:-:S00]  /*0300*/  BRA `(.L_x_0) ;  /* 0xfffffffc00fc7947 */ /* 0x000fc0000383ffff */
[----:B------:R-:W-:-:S00]  /*0310*/  NOP ;  /* 0x0000000000007918 */ /* 0x000fc00000000000 */
        /* <DEDUP_REMOVED lines=14> */
.L_x_1:


//--------------------- .nv.constant0.triton_poi_fused_convolution_leaky_relu_34 --------------------------
	.section	.nv.constant0.triton_poi_fused_convolution_leaky_relu_34,"a",@progbits
	.sectionflags	@""
	.align	4
.nv.constant0.triton_poi_fused_convolution_leaky_relu_34:
	.zero		556
